//
// Generated by NVIDIA NVVM Compiler
//
// Compiler Build ID: CL-36424714
// Cuda compilation tools, release 13.0, V13.0.88
// Based on NVVM 20.0.0
//

.version 9.0
.target sm_100
.address_size 64

	// .globl	_Z18pow_inplace_kernelP6__halffi

.visible .entry _Z18pow_inplace_kernelP6__halffi(
	.param .u64 .ptr .align 1 _Z18pow_inplace_kernelP6__halffi_param_0,
	.param .f32 _Z18pow_inplace_kernelP6__halffi_param_1,
	.param .u32 _Z18pow_inplace_kernelP6__halffi_param_2
)
{
	.reg .pred 	%p<23>;
	.reg .b16 	%rs<5>;
	.reg .b32 	%r<20>;
	.reg .b32 	%f<81>;
	.reg .b64 	%rd<5>;

	ld.param.u64 	%rd2, [_Z18pow_inplace_kernelP6__halffi_param_0];
	ld.param.f32 	%f10, [_Z18pow_inplace_kernelP6__halffi_param_1];
	ld.param.u32 	%r2, [_Z18pow_inplace_kernelP6__halffi_param_2];
	mov.u32 	%r3, %ctaid.x;
	mov.u32 	%r4, %ntid.x;
	mov.u32 	%r5, %tid.x;
	mad.lo.s32 	%r1, %r3, %r4, %r5;
	setp.ge.s32 	%p1, %r1, %r2;
	mov.f32 	%f80, 0f3F800000;
	@%p1 bra 	$L__BB0_10;
	cvta.to.global.u64 	%rd3, %rd2;
	mul.wide.s32 	%rd4, %r1, 2;
	add.s64 	%rd1, %rd3, %rd4;
	ld.global.u16 	%rs1, [%rd1];
	// begin inline asm
	{  cvt.f32.f16 %f11, %rs1;}

	// end inline asm
	mul.f32 	%f13, %f10, 0f3F000000;
	cvt.rzi.f32.f32 	%f14, %f13;
	add.f32 	%f15, %f14, %f14;
	sub.f32 	%f16, %f10, %f15;
	abs.f32 	%f2, %f16;
	abs.f32 	%f3, %f11;
	setp.lt.f32 	%p2, %f3, 0f00800000;
	mul.f32 	%f17, %f3, 0f4B800000;
	selp.f32 	%f18, %f17, %f3, %p2;
	selp.f32 	%f19, 0fC1C00000, 0f00000000, %p2;
	mov.b32 	%r6, %f18;
	add.s32 	%r7, %r6, -1060439283;
	and.b32  	%r8, %r7, -8388608;
	sub.s32 	%r9, %r6, %r8;
	mov.b32 	%f20, %r9;
	cvt.rn.f32.s32 	%f21, %r8;
	fma.rn.f32 	%f22, %f21, 0f34000000, %f19;
	add.f32 	%f23, %f20, 0fBF800000;
	add.f32 	%f24, %f20, 0f3F800000;
	rcp.approx.ftz.f32 	%f25, %f24;
	add.f32 	%f26, %f23, %f23;
	mul.f32 	%f27, %f26, %f25;
	mul.f32 	%f28, %f27, %f27;
	sub.f32 	%f29, %f23, %f27;
	add.f32 	%f30, %f29, %f29;
	neg.f32 	%f31, %f27;
	fma.rn.f32 	%f32, %f31, %f23, %f30;
	mul.rn.f32 	%f33, %f25, %f32;
	fma.rn.f32 	%f34, %f28, 0f3A2C32E4, 0f3B52E7DB;
	fma.rn.f32 	%f35, %f34, %f28, 0f3C93BB73;
	fma.rn.f32 	%f36, %f35, %f28, 0f3DF6384F;
	mul.rn.f32 	%f37, %f36, %f28;
	fma.rn.f32 	%f38, %f27, 0f3FB8AA3B, %f22;
	sub.f32 	%f39, %f22, %f38;
	fma.rn.f32 	%f40, %f27, 0f3FB8AA3B, %f39;
	fma.rn.f32 	%f41, %f33, 0f3FB8AA3B, %f40;
	fma.rn.f32 	%f42, %f27, 0f32A55E34, %f41;
	mul.f32 	%f43, %f37, 0f40400000;
	fma.rn.f32 	%f44, %f43, %f33, %f42;
	fma.rn.f32 	%f45, %f37, %f27, %f44;
	add.rn.f32 	%f46, %f38, %f45;
	neg.f32 	%f47, %f38;
	add.rn.f32 	%f48, %f46, %f47;
	neg.f32 	%f49, %f48;
	add.rn.f32 	%f50, %f45, %f49;
	mul.rn.f32 	%f51, %f46, %f10;
	neg.f32 	%f52, %f51;
	fma.rn.f32 	%f53, %f46, %f10, %f52;
	fma.rn.f32 	%f54, %f50, %f10, %f53;
	cvt.rni.f32.f32 	%f55, %f51;
	sub.f32 	%f56, %f51, %f55;
	add.f32 	%f57, %f56, %f54;
	fma.rn.f32 	%f58, %f57, 0f391FCB8E, 0f3AAF85ED;
	fma.rn.f32 	%f59, %f58, %f57, 0f3C1D9856;
	fma.rn.f32 	%f60, %f59, %f57, 0f3D6357BB;
	fma.rn.f32 	%f61, %f60, %f57, 0f3E75FDEC;
	fma.rn.f32 	%f62, %f61, %f57, 0f3F317218;
	fma.rn.f32 	%f63, %f62, %f57, 0f3F800000;
	cvt.rzi.s32.f32 	%r10, %f55;
	setp.gt.f32 	%p3, %f55, 0f00000000;
	selp.b32 	%r11, 0, -2097152000, %p3;
	add.s32 	%r12, %r11, 2130706432;
	mov.b32 	%f64, %r12;
	mul.f32 	%f65, %f63, %f64;
	shl.b32 	%r13, %r10, 23;
	sub.s32 	%r14, %r13, %r11;
	mov.b32 	%f66, %r14;
	mul.f32 	%f67, %f65, %f66;
	abs.f32 	%f68, %f51;
	setp.gt.f32 	%p4, %f68, 0f43180000;
	setp.lt.f32 	%p5, %f51, 0f00000000;
	selp.f32 	%f69, 0f00000000, 0f7F800000, %p5;
	selp.f32 	%f4, %f69, %f67, %p4;
	setp.eq.f32 	%p6, %f11, 0f3F800000;
	setp.eq.f32 	%p7, %f10, 0f00000000;
	or.pred  	%p8, %p7, %p6;
	@%p8 bra 	$L__BB0_9;
	setp.num.f32 	%p9, %f3, %f3;
	abs.f32 	%f70, %f10;
	setp.num.f32 	%p10, %f70, %f70;
	and.pred  	%p11, %p9, %p10;
	@%p11 bra 	$L__BB0_4;
	add.rn.f32 	%f80, %f11, %f10;
	bra.uni 	$L__BB0_9;
$L__BB0_4:
	setp.neu.f32 	%p12, %f11, 0f00000000;
	setp.neu.f32 	%p13, %f3, 0f7F800000;
	and.pred  	%p14, %p12, %p13;
	@%p14 bra 	$L__BB0_6;
	setp.neu.f32 	%p21, %f2, 0f3F800000;
	add.f32 	%f75, %f11, %f11;
	mov.b32 	%r15, %f75;
	setp.lt.f32 	%p22, %f10, 0f00000000;
	xor.b32  	%r16, %r15, 2139095040;
	selp.b32 	%r17, %r16, %r15, %p22;
	and.b32  	%r18, %r17, 2147483647;
	selp.b32 	%r19, %r18, %r17, %p21;
	mov.b32 	%f80, %r19;
	bra.uni 	$L__BB0_9;
$L__BB0_6:
	setp.eq.f32 	%p15, %f11, 0fBF800000;
	setp.eq.f32 	%p16, %f70, 0f7F800000;
	and.pred  	%p17, %p15, %p16;
	@%p17 bra 	$L__BB0_9;
	setp.geu.f32 	%p18, %f11, 0f00000000;
	mov.f32 	%f80, %f4;
	@%p18 bra 	$L__BB0_9;
	setp.neu.f32 	%p19, %f2, 0f3F800000;
	neg.f32 	%f72, %f4;
	selp.f32 	%f73, %f4, %f72, %p19;
	cvt.rmi.f32.f32 	%f74, %f10;
	setp.neu.f32 	%p20, %f10, %f74;
	selp.f32 	%f80, 0f7FFFFFFF, %f73, %p20;
$L__BB0_9:
	// begin inline asm
	{  cvt.rn.f16.f32 %rs2, %f80;}

	// end inline asm
	// begin inline asm
	{  cvt.f32.f16 %f77, %rs2;}

	// end inline asm
	// begin inline asm
	{  cvt.rn.f16.f32 %rs4, %f77;}

	// end inline asm
	st.global.u16 	[%rd1], %rs4;
$L__BB0_10:
	ret;

}


// ===== COMPILED SASS (sm_100) =====

	.target	sm_100

	.elftype	@"ET_EXEC"


//--------------------- .note.nv.tkinfo           --------------------------
	.section	.note.nv.tkinfo,"",@"SHT_NOTE"
	.sectionflags	@"SHF_NOTE_NV_TKINFO"
	.tkinfo
        /*0018*/ 	.word	0x00000002
        /*0030*/ 	.string	""
        /*0030*/ 	.string	"ptxas"
        /*0030*/ 	.string	"Cuda compilation tools, release 13.0, V13.0.88"
        /*0030*/ 	.string	"Build cuda_13.0.r13.0/compiler.36424714_0"
        /*0030*/ 	.string	"-arch sm_100 -m 64 "



//--------------------- .note.nv.cuinfo           --------------------------
	.section	.note.nv.cuinfo,"",@"SHT_NOTE"
	.sectionflags	@"SHF_NOTE_NV_CUINFO"
        /*0018*/ 	.short	0x0002
        /*001a*/ 	.short	0x0064
        /*001c*/ 	.short	0x0082
	.zero		2


//--------------------- .nv.info                  --------------------------
	.section	.nv.info,"",@"SHT_CUDA_INFO"
	.align	4


	//----- nvinfo : EIATTR_REGCOUNT
	.align		4
        /*0000*/ 	.byte	0x04, 0x2f
        /*0002*/ 	.short	(.L_1 - .L_0)
	.align		4
.L_0:
        /*0004*/ 	.word	index@(_Z18pow_inplace_kernelP6__halffi)
        /*0008*/ 	.word	0x00000010


	//----- nvinfo : EIATTR_FRAME_SIZE
	.align		4
.L_1:
        /*000c*/ 	.byte	0x04, 0x11
        /*000e*/ 	.short	(.L_3 - .L_2)
	.align		4
.L_2:
        /*0010*/ 	.word	index@(_Z18pow_inplace_kernelP6__halffi)
        /*0014*/ 	.word	0x00000000


	//----- nvinfo : EIATTR_MIN_STACK_SIZE
	.align		4
.L_3:
        /*0018*/ 	.byte	0x04, 0x12
        /*001a*/ 	.short	(.L_5 - .L_4)
	.align		4
.L_4:
        /*001c*/ 	.word	index@(_Z18pow_inplace_kernelP6__halffi)
        /*0020*/ 	.word	0x00000000
.L_5:


//--------------------- .nv.compat                --------------------------
	.section	.nv.compat,"",@"SHT_CUDA_COMPAT_INFO"
	.align	4
        /*0000*/ 	.byte	0x02, 0x09, 0x00, 0x00, 0x02, 0x02, 0x01, 0x00, 0x02, 0x05, 0x05, 0x00, 0x03, 0x07, 0x01, 0x01
        /*0010*/ 	.byte	0x02, 0x03, 0x00, 0x00, 0x02, 0x06, 0x01, 0x00, 0x04, 0x0b, 0x08, 0x00, 0x01, 0x00, 0x00, 0x00
        /*0020*/ 	.byte	0x00, 0x00, 0x00, 0x00


//--------------------- .nv.info._Z18pow_inplace_kernelP6__halffi --------------------------
	.section	.nv.info._Z18pow_inplace_kernelP6__halffi,"",@"SHT_CUDA_INFO"
	.sectionflags	@""
	.align	4


	//----- nvinfo : EIATTR_CUDA_API_VERSION
	.align		4
        /*0000*/ 	.byte	0x04, 0x37
        /*0002*/ 	.short	(.L_7 - .L_6)
.L_6:
        /*0004*/ 	.word	0x00000082


	//----- nvinfo : EIATTR_KPARAM_INFO
	.align		4
.L_7:
        /*0008*/ 	.byte	0x04, 0x17
        /*000a*/ 	.short	(.L_9 - .L_8)
.L_8:
        /*000c*/ 	.word	0x00000000
        /*0010*/ 	.short	0x0002
        /*0012*/ 	.short	0x000c
        /*0014*/ 	.byte	0x00, 0xf0, 0x11, 0x00


	//----- nvinfo : EIATTR_KPARAM_INFO
	.align		4
.L_9:
        /*0018*/ 	.byte	0x04, 0x17
        /*001a*/ 	.short	(.L_11 - .L_10)
.L_10:
        /*001c*/ 	.word	0x00000000
        /*0020*/ 	.short	0x0001
        /*0022*/ 	.short	0x0008
        /*0024*/ 	.byte	0x00, 0xf0, 0x11, 0x00


	//----- nvinfo : EIATTR_KPARAM_INFO
	.align		4
.L_11:
        /*0028*/ 	.byte	0x04, 0x17
        /*002a*/ 	.short	(.L_13 - .L_12)
.L_12:
        /*002c*/ 	.word	0x00000000
        /*0030*/ 	.short	0x0000
        /*0032*/ 	.short	0x0000
        /*0034*/ 	.byte	0x00, 0xf5, 0x21, 0x00


	//----- nvinfo : EIATTR_SPARSE_MMA_MASK
	.align		4
.L_13:
        /*0038*/ 	.byte	0x03, 0x50
        /*003a*/ 	.short	0x0000


	//----- nvinfo : EIATTR_MAXREG_COUNT
	.align		4
        /*003c*/ 	.byte	0x03, 0x1b
        /*003e*/ 	.short	0x00ff


	//----- nvinfo : EIATTR_MERCURY_ISA_VERSION
	.align		4
        /*0040*/ 	.byte	0x03, 0x5f
        /*0042*/ 	.short	0x0101


	//----- nvinfo : EIATTR_VRC_CTA_INIT_COUNT
	.align		4
        /*0044*/ 	.byte	0x02, 0x4a
	.zero		1
	.zero		1


	//----- nvinfo : EIATTR_EXIT_INSTR_OFFSETS
	.align		4
        /*0048*/ 	.byte	0x04, 0x1c
        /*004a*/ 	.short	(.L_15 - .L_14)


	//   ....[0]....
.L_14:
        /*004c*/ 	.word	0x00000070


	//   ....[1]....
        /*0050*/ 	.word	0x000006d0


	//----- nvinfo : EIATTR_CRS_STACK_SIZE
	.align		4
.L_15:
        /*0054*/ 	.byte	0x04, 0x1e
        /*0056*/ 	.short	(.L_17 - .L_16)
.L_16:
        /*0058*/ 	.word	0x00000000


	//----- nvinfo : EIATTR_CBANK_PARAM_SIZE
	.align		4
.L_17:
        /*005c*/ 	.byte	0x03, 0x19
        /*005e*/ 	.short	0x0010


	//----- nvinfo : EIATTR_PARAM_CBANK
	.align		4
        /*0060*/ 	.byte	0x04, 0x0a
        /*0062*/ 	.short	(.L_19 - .L_18)
	.align		4
.L_18:
        /*0064*/ 	.word	index@(.nv.constant0._Z18pow_inplace_kernelP6__halffi)
        /*0068*/ 	.short	0x0380
        /*006a*/ 	.short	0x0010


	//----- nvinfo : EIATTR_SW_WAR
	.align		4
.L_19:
        /*006c*/ 	.byte	0x04, 0x36
        /*006e*/ 	.short	(.L_21 - .L_20)
.L_20:
        /*0070*/ 	.word	0x00000008
.L_21:


//--------------------- .nv.callgraph             --------------------------
	.section	.nv.callgraph,"",@"SHT_CUDA_CALLGRAPH"
	.align	4
	.sectionentsize	8
	.align		4
        /*0000*/ 	.word	0x00000000
	.align		4
        /*0004*/ 	.word	0xffffffff
	.align		4
        /*0008*/ 	.word	0x00000000
	.align		4
        /*000c*/ 	.word	0xfffffffe
	.align		4
        /*0010*/ 	.word	0x00000000
	.align		4
        /*0014*/ 	.word	0xfffffffd
	.align		4
        /*0018*/ 	.word	0x00000000
	.align		4
        /*001c*/ 	.word	0xfffffffc


//--------------------- .text._Z18pow_inplace_kernelP6__halffi --------------------------
	.section	.text._Z18pow_inplace_kernelP6__halffi,"ax",@progbits
	.align	128
        .global         _Z18pow_inplace_kernelP6__halffi
        .type           _Z18pow_inplace_kernelP6__halffi,@function
        .size           _Z18pow_inplace_kernelP6__halffi,(.L_x_3 - _Z18pow_inplace_kernelP6__halffi)
        .other          _Z18pow_inplace_kernelP6__halffi,@"STO_CUDA_ENTRY STV_DEFAULT"
_Z18pow_inplace_kernelP6__halffi:
.text._Z18pow_inplace_kernelP6__halffi:
[----:B------:R-:W-:Y:S01]  /*0000*/  LDC R1, c[0x0][0x37c] ;  /* 0x0000df00ff017b82 */ /* 0x000fe20000000800 */
[----:B------:R-:W0:Y:S07]  /*0010*/  S2R R0, SR_TID.X ;  /* 0x0000000000007919 */ /* 0x000e2e0000002100 */
[----:B------:R-:W0:Y:S01]  /*0020*/  S2UR UR4, SR_CTAID.X ;  /* 0x00000000000479c3 */ /* 0x000e220000002500 */
[----:B------:R-:W1:Y:S07]  /*0030*/  LDCU UR5, c[0x0][0x38c] ;  /* 0x00007180ff0577ac */ /* 0x000e6e0008000800 */
[----:B------:R-:W0:Y:S02]  /*0040*/  LDC R5, c[0x0][0x360] ;  /* 0x0000d800ff057b82 */ /* 0x000e240000000800 */
[----:B0-----:R-:W-:-:S05]  /*0050*/  IMAD R5, R5, UR4, R0 ;  /* 0x0000000405057c24 */ /* 0x001fca000f8e0200 */
[----:B-1----:R-:W-:-:S13]  /*0060*/  ISETP.GE.AND P0, PT, R5, UR5, PT ;  /* 0x0000000505007c0c */ /* 0x002fda000bf06270 */
[----:B------:R-:W-:Y:S05]  /*0070*/  @P0 EXIT ;  /* 0x000000000000094d */ /* 0x000fea0003800000 */
[----:B------:R-:W0:Y:S01]  /*0080*/  LDC.64 R2, c[0x0][0x380] ;  /* 0x0000e000ff027b82 */ /* 0x000e220000000a00 */
[----:B------:R-:W1:Y:S01]  /*0090*/  LDCU.64 UR4, c[0x0][0x358] ;  /* 0x00006b00ff0477ac */ /* 0x000e620008000a00 */
[----:B0-----:R-:W-:-:S05]  /*00a0*/  IMAD.WIDE R2, R5, 0x2, R2 ;  /* 0x0000000205027825 */ /* 0x001fca00078e0202 */
[----:B-1----:R-:W2:Y:S01]  /*00b0*/  LDG.E.U16 R0, desc[UR4][R2.64] ;  /* 0x0000000402007981 */ /* 0x002ea2000c1e1500 */
[----:B------:R-:W-:Y:S01]  /*00c0*/  HFMA2 R11, -RZ, RZ, 0.771484375, 0.21533203125 ;  /* 0x3a2c32e4ff0b7431 */ /* 0x000fe200000001ff */
[----:B------:R-:W-:Y:S01]  /*00d0*/  BSSY.RECONVERGENT B0, `(.L_x_0) ;  /* 0x000005b000007945 */ /* 0x000fe20003800200 */
[----:B--2---:R-:W-:-:S05]  /*00e0*/  HADD2.F32 R0, -RZ, R0.H0_H0 ;  /* 0x20000000ff007230 */ /* 0x004fca0000004100 */
[C---:B------:R-:W-:Y:S01]  /*00f0*/  FMUL R5, |R0|.reuse, 16777216 ;  /* 0x4b80000000057820 */ /* 0x040fe20000400200 */
[----:B------:R-:W-:-:S04]  /*0100*/  FSETP.GEU.AND P0, PT, |R0|, 1.175494350822287508e-38, PT ;  /* 0x008000000000780b */ /* 0x000fc80003f0e200 */
[----:B------:R-:W-:-:S04]  /*0110*/  FSEL R5, R5, |R0|, !P0 ;  /* 0x4000000005057208 */ /* 0x000fc80004000000 */
[----:B------:R-:W-:-:S04]  /*0120*/  IADD3 R4, PT, PT, R5, -0x3f3504f3, RZ ;  /* 0xc0cafb0d05047810 */ /* 0x000fc80007ffe0ff */
[----:B------:R-:W-:Y:S02]  /*0130*/  LOP3.LUT R6, R4, 0xff800000, RZ, 0xc0, !PT ;  /* 0xff80000004067812 */ /* 0x000fe400078ec0ff */
[----:B------:R-:W-:Y:S02]  /*0140*/  FSEL R4, RZ, -24, P0 ;  /* 0xc1c00000ff047808 */ /* 0x000fe40000000000 */
[----:B------:R-:W-:-:S05]  /*0150*/  IADD3 R5, PT, PT, R5, -R6, RZ ;  /* 0x8000000605057210 */ /* 0x000fca0007ffe0ff */
[C---:B------:R-:W-:Y:S01]  /*0160*/  FADD R8, R5.reuse, 1 ;  /* 0x3f80000005087421 */ /* 0x040fe20000000000 */
[----:B------:R-:W-:-:S04]  /*0170*/  FADD R7, R5, -1 ;  /* 0xbf80000005077421 */ /* 0x000fc80000000000 */
[----:B------:R-:W-:Y:S01]  /*0180*/  FADD R5, R7, R7 ;  /* 0x0000000707057221 */ /* 0x000fe20000000000 */
[----:B------:R-:W0:Y:S03]  /*0190*/  MUFU.RCP R8, R8 ;  /* 0x0000000800087308 */ /* 0x000e260000001000 */
[----:B0-----:R-:W-:Y:S01]  /*01a0*/  FMUL R9, R8, R5 ;  /* 0x0000000508097220 */ /* 0x001fe20000400000 */
[----:B------:R-:W-:-:S03]  /*01b0*/  I2FP.F32.S32 R5, R6 ;  /* 0x0000000600057245 */ /* 0x000fc60000201400 */
[----:B------:R-:W-:Y:S01]  /*01c0*/  FADD R10, R7, -R9 ;  /* 0x80000009070a7221 */ /* 0x000fe20000000000 */
[----:B------:R-:W-:Y:S01]  /*01d0*/  FMUL R6, R9, R9 ;  /* 0x0000000909067220 */ /* 0x000fe20000400000 */
[----:B------:R-:W-:Y:S02]  /*01e0*/  FFMA R4, R5, 1.1920928955078125e-07, R4 ;  /* 0x3400000005047823 */ /* 0x000fe40000000004 */
[----:B------:R-:W-:Y:S01]  /*01f0*/  FADD R10, R10, R10 ;  /* 0x0000000a0a0a7221 */ /* 0x000fe20000000000 */
[C---:B------:R-:W-:Y:S01]  /*0200*/  FFMA R5, R6.reuse, R11, 0.0032181653659790754318 ;  /* 0x3b52e7db06057423 */ /* 0x040fe2000000000b */
[----:B------:R-:W-:Y:S02]  /*0210*/  FFMA R13, R9, 1.4426950216293334961, R4 ;  /* 0x3fb8aa3b090d7823 */ /* 0x000fe40000000004 */
[----:B------:R-:W-:Y:S01]  /*0220*/  FFMA R7, R7, -R9, R10 ;  /* 0x8000000907077223 */ /* 0x000fe2000000000a */
[----:B------:R-:W-:Y:S01]  /*0230*/  FFMA R11, R6, R5, 0.018033718690276145935 ;  /* 0x3c93bb73060b7423 */ /* 0x000fe20000000005 */
[----:B------:R-:W-:Y:S01]  /*0240*/  FADD R4, R4, -R13 ;  /* 0x8000000d04047221 */ /* 0x000fe20000000000 */
[----:B------:R-:W0:Y:S01]  /*0250*/  LDC R5, c[0x0][0x388] ;  /* 0x0000e200ff057b82 */ /* 0x000e220000000800 */
[----:B------:R-:W-:Y:S01]  /*0260*/  FMUL R7, R8, R7 ;  /* 0x0000000708077220 */ /* 0x000fe20000400000 */
[----:B------:R-:W-:Y:S01]  /*0270*/  FFMA R11, R6, R11, 0.12022458761930465698 ;  /* 0x3df6384f060b7423 */ /* 0x000fe2000000000b */
[----:B------:R-:W-:-:S03]  /*0280*/  FFMA R4, R9, 1.4426950216293334961, R4 ;  /* 0x3fb8aa3b09047823 */ /* 0x000fc60000000004 */
[----:B------:R-:W-:Y:S01]  /*0290*/  FMUL R6, R6, R11 ;  /* 0x0000000b06067220 */ /* 0x000fe20000400000 */
[----:B------:R-:W-:Y:S01]  /*02a0*/  FFMA R4, R7, 1.4426950216293334961, R4 ;  /* 0x3fb8aa3b07047823 */ /* 0x000fe20000000004 */
[----:B------:R-:W-:Y:S02]  /*02b0*/  MOV R11, 0x391fcb8e ;  /* 0x391fcb8e000b7802 */ /* 0x000fe40000000f00 */
[----:B------:R-:W-:Y:S01]  /*02c0*/  FMUL R8, R6, 3 ;  /* 0x4040000006087820 */ /* 0x000fe20000400000 */
[----:B------:R-:W-:-:S04]  /*02d0*/  FFMA R4, R9, 1.9251366722983220825e-08, R4 ;  /* 0x32a55e3409047823 */ /* 0x000fc80000000004 */
[----:B------:R-:W-:-:S04]  /*02e0*/  FFMA R7, R7, R8, R4 ;  /* 0x0000000807077223 */ /* 0x000fc80000000004 */
[----:B------:R-:W-:-:S04]  /*02f0*/  FFMA R6, R9, R6, R7 ;  /* 0x0000000609067223 */ /* 0x000fc80000000007 */
[----:B------:R-:W-:-:S04]  /*0300*/  FADD R4, R13, R6 ;  /* 0x000000060d047221 */ /* 0x000fc80000000000 */
[----:B0-----:R-:W-:Y:S01]  /*0310*/  FMUL R7, R4, R5 ;  /* 0x0000000504077220 */ /* 0x001fe20000400000 */
[----:B------:R-:W-:-:S03]  /*0320*/  FADD R13, -R13, R4 ;  /* 0x000000040d0d7221 */ /* 0x000fc60000000100 */
[----:B------:R-:W0:Y:S01]  /*0330*/  FRND R8, R7 ;  /* 0x0000000700087307 */ /* 0x000e220000201000 */
[----:B------:R-:W-:Y:S01]  /*0340*/  FADD R6, R6, -R13 ;  /* 0x8000000d06067221 */ /* 0x000fe20000000000 */
[-C--:B------:R-:W-:Y:S01]  /*0350*/  FFMA R9, R4, R5.reuse, -R7 ;  /* 0x0000000504097223 */ /* 0x080fe20000000807 */
[C---:B------:R-:W-:Y:S02]  /*0360*/  FSETP.GT.AND P1, PT, |R7|.reuse, 152, PT ;  /* 0x431800000700780b */ /* 0x040fe40003f24200 */
[C---:B------:R-:W-:Y:S01]  /*0370*/  FSETP.GEU.AND P2, PT, R7.reuse, RZ, PT ;  /* 0x000000ff0700720b */ /* 0x040fe20003f4e000 */
[----:B------:R-:W-:Y:S02]  /*0380*/  FFMA R6, R6, R5, R9 ;  /* 0x0000000506067223 */ /* 0x000fe40000000009 */
[----:B------:R-:W1:Y:S01]  /*0390*/  F2I.NTZ R4, R7 ;  /* 0x0000000700047305 */ /* 0x000e620000203100 */
[----:B0-----:R-:W-:Y:S01]  /*03a0*/  FADD R9, R7, -R8 ;  /* 0x8000000807097221 */ /* 0x001fe20000000000 */
[----:B------:R-:W-:-:S03]  /*03b0*/  FSETP.GT.AND P0, PT, R8, RZ, PT ;  /* 0x000000ff0800720b */ /* 0x000fc60003f04000 */
[----:B------:R-:W-:-:S04]  /*03c0*/  FADD R6, R6, R9 ;  /* 0x0000000906067221 */ /* 0x000fc80000000000 */
[----:B------:R-:W-:Y:S01]  /*03d0*/  FFMA R9, R6, R11, 0.0013391353422775864601 ;  /* 0x3aaf85ed06097423 */ /* 0x000fe2000000000b */
[----:B------:R-:W-:Y:S02]  /*03e0*/  SEL R11, RZ, 0x83000000, P0 ;  /* 0x83000000ff0b7807 */ /* 0x000fe40000000000 */
[----:B------:R-:W-:Y:S01]  /*03f0*/  FSETP.NEU.AND P0, PT, R0, 1, PT ;  /* 0x3f8000000000780b */ /* 0x000fe20003f0d000 */
[C---:B------:R-:W-:Y:S01]  /*0400*/  FFMA R9, R6.reuse, R9, 0.0096188392490148544312 ;  /* 0x3c1d985606097423 */ /* 0x040fe20000000009 */
[----:B------:R-:W-:Y:S02]  /*0410*/  IADD3 R8, PT, PT, R11, 0x7f000000, RZ ;  /* 0x7f0000000b087810 */ /* 0x000fe40007ffe0ff */
[----:B------:R-:W-:Y:S01]  /*0420*/  FSETP.EQ.OR P0, PT, R5, RZ, !P0 ;  /* 0x000000ff0500720b */ /* 0x000fe20004702400 */
[----:B------:R-:W-:Y:S01]  /*0430*/  FFMA R9, R6, R9, 0.055503588169813156128 ;  /* 0x3d6357bb06097423 */ /* 0x000fe20000000009 */
[----:B-1----:R-:W-:Y:S01]  /*0440*/  LEA R11, R4, -R11, 0x17 ;  /* 0x8000000b040b7211 */ /* 0x002fe200078eb8ff */
[----:B------:R-:W-:-:S02]  /*0450*/  HFMA2 R4, -RZ, RZ, 1.875, 0 ;  /* 0x3f800000ff047431 */ /* 0x000fc400000001ff */
[----:B------:R-:W-:-:S04]  /*0460*/  FFMA R9, R6, R9, 0.24022644758224487305 ;  /* 0x3e75fdec06097423 */ /* 0x000fc80000000009 */
[----:B------:R-:W-:-:S04]  /*0470*/  FFMA R9, R6, R9, 0.69314718246459960938 ;  /* 0x3f31721806097423 */ /* 0x000fc80000000009 */
[----:B------:R-:W-:-:S04]  /*0480*/  FFMA R9, R6, R9, 1 ;  /* 0x3f80000006097423 */ /* 0x000fc80000000009 */
[----:B------:R-:W-:-:S04]  /*0490*/  FMUL R8, R9, R8 ;  /* 0x0000000809087220 */ /* 0x000fc80000400000 */
[----:B------:R-:W-:Y:S01]  /*04a0*/  FMUL R8, R8, R11 ;  /* 0x0000000b08087220 */ /* 0x000fe20000400000 */
[----:B------:R-:W-:Y:S01]  /*04b0*/  @P1 FSEL R8, RZ, +INF , !P2 ;  /* 0x7f800000ff081808 */ /* 0x000fe20005000000 */
[----:B------:R-:W-:Y:S06]  /*04c0*/  @P0 BRA `(.L_x_1) ;  /* 0x00000000006c0947 */ /* 0x000fec0003800000 */
[----:B------:R-:W-:-:S04]  /*04d0*/  FSETP.NAN.AND P0, PT, |R5|, |R5|, PT ;  /* 0x400000050500720b */ /* 0x000fc80003f08200 */
[----:B------:R-:W-:-:S13]  /*04e0*/  FSETP.NUM.AND P0, PT, |R0|, |R0|, !P0 ;  /* 0x400000000000720b */ /* 0x000fda0004707200 */
[----:B------:R-:W-:Y:S01]  /*04f0*/  @!P0 FADD R4, R0, R5 ;  /* 0x0000000500048221 */ /* 0x000fe20000000000 */
[----:B------:R-:W-:Y:S06]  /*0500*/  @!P0 BRA `(.L_x_1) ;  /* 0x00000000005c8947 */ /* 0x000fec0003800000 */
[----:B------:R-:W-:Y:S01]  /*0510*/  FMUL R7, R5, 0.5 ;  /* 0x3f00000005077820 */ /* 0x000fe20000400000 */
[----:B------:R-:W-:-:S04]  /*0520*/  FSETP.NEU.AND P0, PT, |R0|, +INF , PT ;  /* 0x7f8000000000780b */ /* 0x000fc80003f0d200 */
[----:B------:R-:W-:Y:S01]  /*0530*/  FSETP.NEU.AND P0, PT, R0, RZ, P0 ;  /* 0x000000ff0000720b */ /* 0x000fe2000070d000 */
[----:B------:R-:W0:Y:S03]  /*0540*/  FRND.TRUNC R7, R7 ;  /* 0x0000000700077307 */ /* 0x000e26000020d000 */
[----:B------:R-:W-:Y:S01]  /*0550*/  FSETP.GEU.OR P1, PT, R5, RZ, P0 ;  /* 0x000000ff0500720b */ /* 0x000fe2000072e400 */
[----:B0-----:R-:W-:-:S04]  /*0560*/  FADD R6, R7, R7 ;  /* 0x0000000707067221 */ /* 0x001fc80000000000 */
[----:B------:R-:W-:-:S04]  /*0570*/  FADD R9, -R6, R5 ;  /* 0x0000000506097221 */ /* 0x000fc80000000100 */
[----:B------:R-:W-:Y:S01]  /*0580*/  @!P0 FADD R6, R0, R0 ;  /* 0x0000000000068221 */ /* 0x000fe20000000000 */
[----:B------:R-:W-:-:S04]  /*0590*/  FSETP.NEU.AND P2, PT, |R9|, 1, !P0 ;  /* 0x3f8000000900780b */ /* 0x000fc8000474d200 */
[----:B------:R-:W-:-:S09]  /*05a0*/  @!P1 LOP3.LUT R6, R6, 0x7f800000, RZ, 0x3c, !PT ;  /* 0x7f80000006069812 */ /* 0x000fd200078e3cff */
[----:B------:R-:W-:-:S04]  /*05b0*/  @P2 LOP3.LUT R6, R6, 0x7fffffff, RZ, 0xc0, !PT ;  /* 0x7fffffff06062812 */ /* 0x000fc800078ec0ff */
[----:B------:R-:W-:Y:S01]  /*05c0*/  @!P0 MOV R4, R6 ;  /* 0x0000000600048202 */ /* 0x000fe20000000f00 */
[----:B------:R-:W-:Y:S06]  /*05d0*/  @!P0 BRA `(.L_x_1) ;  /* 0x0000000000288947 */ /* 0x000fec0003800000 */
[----:B------:R-:W-:Y:S02]  /*05e0*/  FSETP.NEU.AND P0, PT, |R5|, +INF , PT ;  /* 0x7f8000000500780b */ /* 0x000fe40003f0d200 */
[----:B------:R-:W-:-:S13]  /*05f0*/  FSETP.EQ.AND P1, PT, R0, -1, PT ;  /* 0xbf8000000000780b */ /* 0x000fda0003f22000 */
[----:B------:R-:W-:Y:S05]  /*0600*/  @!P0 BRA P1, `(.L_x_1) ;  /* 0x00000000001c8947 */ /* 0x000fea0000800000 */
[----:B------:R-:W-:Y:S02]  /*0610*/  FSETP.GEU.AND P1, PT, R0, RZ, PT ;  /* 0x000000ff0000720b */ /* 0x000fe40003f2e000 */
[----:B------:R-:W-:-:S11]  /*0620*/  MOV R4, R8 ;  /* 0x0000000800047202 */ /* 0x000fd60000000f00 */
[----:B------:R-:W0:Y:S01]  /*0630*/  @!P1 FRND.FLOOR R0, R5 ;  /* 0x0000000500009307 */ /* 0x000e220000205000 */
[----:B------:R-:W-:Y:S02]  /*0640*/  @!P1 FSETP.NEU.AND P2, PT, |R9|, 1, PT ;  /* 0x3f8000000900980b */ /* 0x000fe40003f4d200 */
[----:B0-----:R-:W-:Y:S02]  /*0650*/  @!P1 FSETP.NEU.AND P0, PT, R0, R5, PT ;  /* 0x000000050000920b */ /* 0x001fe40003f0d000 */
[----:B------:R-:W-:-:S04]  /*0660*/  @!P1 FSEL R0, R8, -R8, P2 ;  /* 0x8000000808009208 */ /* 0x000fc80001000000 */
[----:B------:R-:W-:-:S07]  /*0670*/  @!P1 FSEL R4, R0, +QNAN , !P0 ;  /* 0x7fffffff00049808 */ /* 0x000fce0004000000 */
.L_x_1:
[----:B------:R-:W-:Y:S05]  /*0680*/  BSYNC.RECONVERGENT B0 ;  /* 0x0000000000007941 */ /* 0x000fea0003800200 */
.L_x_0:
[----:B------:R-:W-:-:S05]  /*0690*/  F2FP.F16.F32.PACK_AB R4, RZ, R4 ;  /* 0x00000004ff04723e */ /* 0x000fca00000000ff */
[----:B------:R-:W-:-:S05]  /*06a0*/  HADD2.F32 R4, -RZ, R4.H0_H0 ;  /* 0x20000004ff047230 */ /* 0x000fca0000004100 */
[----:B------:R-:W-:-:S05]  /*06b0*/  F2FP.F16.F32.PACK_AB R4, RZ, R4 ;  /* 0x00000004ff04723e */ /* 0x000fca00000000ff */
[----:B------:R-:W-:Y:S01]  /*06c0*/  STG.E.U16 desc[UR4][R2.64], R4 ;  /* 0x0000000402007986 */ /* 0x000fe2000c101504 */
[----:B------:R-:W-:Y:S05]  /*06d0*/  EXIT ;  /* 0x000000000000794d */ /* 0x000fea0003800000 */
.L_x_2:
[----:B------:R-:W-:-:S00]  /*06e0*/  BRA `(.L_x_2) ;  /* 0xfffffffc00fc7947 */ /* 0x000fc0000383ffff */
[----:B------:R-:W-:-:S00]  /*06f0*/  NOP ;  /* 0x0000000000007918 */ /* 0x000fc00000000000 */
        /* <DEDUP_REMOVED lines=8> */
.L_x_3:


//--------------------- .nv.shared.reserved.0     --------------------------
	.section	.nv.shared.reserved.0,"aw",@nobits
	.weak		__nv_reservedSMEM_offset_0_alias
	.size		__nv_reservedSMEM_offset_0_alias, 0, 64
	.other		__nv_reservedSMEM_offset_0_alias,@"STO_CUDA_RESERVED_SHARED STV_DEFAULT"
__nv_reservedSMEM_offset_0_alias:
	.zero		0
	.zero		64


//--------------------- .nv.constant0._Z18pow_inplace_kernelP6__halffi --------------------------
	.section	.nv.constant0._Z18pow_inplace_kernelP6__halffi,"a",@progbits
	.sectionflags	@""
	.align	4
.nv.constant0._Z18pow_inplace_kernelP6__halffi:
	.zero		912


//--------------------- SYMBOLS --------------------------

	.type		.nv.reservedSmem.offset0,@object
	.size		.nv.reservedSmem.offset0,0x4
